//
// Generated by NVIDIA NVVM Compiler
//
// Compiler Build ID: CL-36424714
// Cuda compilation tools, release 13.0, V13.0.88
// Based on NVVM 20.0.0
//

.version 9.0
.target sm_100
.address_size 64

	// .globl	_Z7kernel1Pd

.visible .entry _Z7kernel1Pd(
	.param .u64 .ptr .align 1 _Z7kernel1Pd_param_0
)
{
	.reg .b32 	%r<2>;
	.reg .b64 	%rd<6>;

	ld.param.u64 	%rd1, [_Z7kernel1Pd_param_0];
	mov.u32 	%r1, %tid.x;
	cvta.to.global.u64 	%rd2, %rd1;
	mul.wide.u32 	%rd3, %r1, 8;
	add.s64 	%rd4, %rd2, %rd3;
	mov.b64 	%rd5, 4608218246714312622;
	st.global.u64 	[%rd4], %rd5;
	ret;

}
	// .globl	_Z7kernel2Pd
.visible .entry _Z7kernel2Pd(
	.param .u64 .ptr .align 1 _Z7kernel2Pd_param_0
)
{
	.reg .b32 	%r<5>;
	.reg .b64 	%rd<6>;

	ld.param.u64 	%rd1, [_Z7kernel2Pd_param_0];
	mov.u32 	%r1, %ctaid.x;
	mov.u32 	%r2, %ntid.x;
	mov.u32 	%r3, %tid.x;
	mad.lo.s32 	%r4, %r1, %r2, %r3;
	cvta.to.global.u64 	%rd2, %rd1;
	mul.wide.s32 	%rd3, %r4, 8;
	add.s64 	%rd4, %rd2, %rd3;
	mov.b64 	%rd5, 4608218246714312622;
	st.global.u64 	[%rd4], %rd5;
	ret;

}
	// .globl	_Z7kernel3Pd
.visible .entry _Z7kernel3Pd(
	.param .u64 .ptr .align 1 _Z7kernel3Pd_param_0
)
{
	.reg .b32 	%r<2>;
	.reg .b64 	%rd<6>;

	ld.param.u64 	%rd1, [_Z7kernel3Pd_param_0];
	cvta.to.global.u64 	%rd2, %rd1;
	mov.u32 	%r1, %tid.x;
	mul.wide.u32 	%rd3, %r1, 8;
	add.s64 	%rd4, %rd2, %rd3;
	mov.b64 	%rd5, 4608218246714312622;
	st.global.u64 	[%rd4], %rd5;
	ret;

}
	// .globl	_Z7kernel4Pd
.visible .entry _Z7kernel4Pd(
	.param .u64 .ptr .align 1 _Z7kernel4Pd_param_0
)
{
	.reg .b32 	%r<2>;
	.reg .b64 	%rd<6>;

	ld.param.u64 	%rd1, [_Z7kernel4Pd_param_0];
	mov.u32 	%r1, %tid.x;
	cvta.to.global.u64 	%rd2, %rd1;
	mul.wide.u32 	%rd3, %r1, 8;
	add.s64 	%rd4, %rd2, %rd3;
	mov.b64 	%rd5, 4608218246714312622;
	st.global.u64 	[%rd4], %rd5;
	ret;

}


// ===== COMPILED SASS (sm_100) =====

	.target	sm_100

	.elftype	@"ET_EXEC"


//--------------------- .note.nv.tkinfo           --------------------------
	.section	.note.nv.tkinfo,"",@"SHT_NOTE"
	.sectionflags	@"SHF_NOTE_NV_TKINFO"
	.tkinfo
        /*0018*/ 	.word	0x00000002
        /*0030*/ 	.string	""
        /*0030*/ 	.string	"ptxas"
        /*0030*/ 	.string	"Cuda compilation tools, release 13.0, V13.0.88"
        /*0030*/ 	.string	"Build cuda_13.0.r13.0/compiler.36424714_0"
        /*0030*/ 	.string	"-arch sm_100 -m 64 "



//--------------------- .note.nv.cuinfo           --------------------------
	.section	.note.nv.cuinfo,"",@"SHT_NOTE"
	.sectionflags	@"SHF_NOTE_NV_CUINFO"
        /*0018*/ 	.short	0x0002
        /*001a*/ 	.short	0x0064
        /*001c*/ 	.short	0x0082
	.zero		2


//--------------------- .nv.info                  --------------------------
	.section	.nv.info,"",@"SHT_CUDA_INFO"
	.align	4


	//----- nvinfo : EIATTR_REGCOUNT
	.align		4
        /*0000*/ 	.byte	0x04, 0x2f
        /*0002*/ 	.short	(.L_1 - .L_0)
	.align		4
.L_0:
        /*0004*/ 	.word	index@(_Z7kernel1Pd)
        /*0008*/ 	.word	0x0000000a


	//----- nvinfo : EIATTR_FRAME_SIZE
	.align		4
.L_1:
        /*000c*/ 	.byte	0x04, 0x11
        /*000e*/ 	.short	(.L_3 - .L_2)
	.align		4
.L_2:
        /*0010*/ 	.word	index@(_Z7kernel1Pd)
        /*0014*/ 	.word	0x00000000


	//----- nvinfo : EIATTR_REGCOUNT
	.align		4
.L_3:
        /*0018*/ 	.byte	0x04, 0x2f
        /*001a*/ 	.short	(.L_5 - .L_4)
	.align		4
.L_4:
        /*001c*/ 	.word	index@(_Z7kernel2Pd)
        /*0020*/ 	.word	0x0000000a


	//----- nvinfo : EIATTR_FRAME_SIZE
	.align		4
.L_5:
        /*0024*/ 	.byte	0x04, 0x11
        /*0026*/ 	.short	(.L_7 - .L_6)
	.align		4
.L_6:
        /*0028*/ 	.word	index@(_Z7kernel2Pd)
        /*002c*/ 	.word	0x00000000


	//----- nvinfo : EIATTR_REGCOUNT
	.align		4
.L_7:
        /*0030*/ 	.byte	0x04, 0x2f
        /*0032*/ 	.short	(.L_9 - .L_8)
	.align		4
.L_8:
        /*0034*/ 	.word	index@(_Z7kernel3Pd)
        /*0038*/ 	.word	0x0000000a


	//----- nvinfo : EIATTR_FRAME_SIZE
	.align		4
.L_9:
        /*003c*/ 	.byte	0x04, 0x11
        /*003e*/ 	.short	(.L_11 - .L_10)
	.align		4
.L_10:
        /*0040*/ 	.word	index@(_Z7kernel3Pd)
        /*0044*/ 	.word	0x00000000


	//----- nvinfo : EIATTR_REGCOUNT
	.align		4
.L_11:
        /*0048*/ 	.byte	0x04, 0x2f
        /*004a*/ 	.short	(.L_13 - .L_12)
	.align		4
.L_12:
        /*004c*/ 	.word	index@(_Z7kernel4Pd)
        /*0050*/ 	.word	0x0000000a


	//----- nvinfo : EIATTR_FRAME_SIZE
	.align		4
.L_13:
        /*0054*/ 	.byte	0x04, 0x11
        /*0056*/ 	.short	(.L_15 - .L_14)
	.align		4
.L_14:
        /*0058*/ 	.word	index@(_Z7kernel4Pd)
        /*005c*/ 	.word	0x00000000


	//----- nvinfo : EIATTR_MIN_STACK_SIZE
	.align		4
.L_15:
        /*0060*/ 	.byte	0x04, 0x12
        /*0062*/ 	.short	(.L_17 - .L_16)
	.align		4
.L_16:
        /*0064*/ 	.word	index@(_Z7kernel4Pd)
        /*0068*/ 	.word	0x00000000


	//----- nvinfo : EIATTR_MIN_STACK_SIZE
	.align		4
.L_17:
        /*006c*/ 	.byte	0x04, 0x12
        /*006e*/ 	.short	(.L_19 - .L_18)
	.align		4
.L_18:
        /*0070*/ 	.word	index@(_Z7kernel3Pd)
        /*0074*/ 	.word	0x00000000


	//----- nvinfo : EIATTR_MIN_STACK_SIZE
	.align		4
.L_19:
        /*0078*/ 	.byte	0x04, 0x12
        /*007a*/ 	.short	(.L_21 - .L_20)
	.align		4
.L_20:
        /*007c*/ 	.word	index@(_Z7kernel2Pd)
        /*0080*/ 	.word	0x00000000


	//----- nvinfo : EIATTR_MIN_STACK_SIZE
	.align		4
.L_21:
        /*0084*/ 	.byte	0x04, 0x12
        /*0086*/ 	.short	(.L_23 - .L_22)
	.align		4
.L_22:
        /*0088*/ 	.word	index@(_Z7kernel1Pd)
        /*008c*/ 	.word	0x00000000
.L_23:


//--------------------- .nv.compat                --------------------------
	.section	.nv.compat,"",@"SHT_CUDA_COMPAT_INFO"
	.align	4
        /*0000*/ 	.byte	0x02, 0x09, 0x00, 0x00, 0x02, 0x02, 0x01, 0x00, 0x02, 0x05, 0x05, 0x00, 0x03, 0x07, 0x01, 0x01
        /*0010*/ 	.byte	0x02, 0x03, 0x00, 0x00, 0x02, 0x06, 0x01, 0x00, 0x04, 0x0b, 0x08, 0x00, 0x09, 0x00, 0x00, 0x00
        /*0020*/ 	.byte	0x00, 0x00, 0x00, 0x00


//--------------------- .nv.info._Z7kernel4Pd     --------------------------
	.section	.nv.info._Z7kernel4Pd,"",@"SHT_CUDA_INFO"
	.sectionflags	@""
	.align	4


	//----- nvinfo : EIATTR_CUDA_API_VERSION
	.align		4
        /*0000*/ 	.byte	0x04, 0x37
        /*0002*/ 	.short	(.L_25 - .L_24)
.L_24:
        /*0004*/ 	.word	0x00000082


	//----- nvinfo : EIATTR_KPARAM_INFO
	.align		4
.L_25:
        /*0008*/ 	.byte	0x04, 0x17
        /*000a*/ 	.short	(.L_27 - .L_26)
.L_26:
        /*000c*/ 	.word	0x00000000
        /*0010*/ 	.short	0x0000
        /*0012*/ 	.short	0x0000
        /*0014*/ 	.byte	0x00, 0xf5, 0x21, 0x00


	//----- nvinfo : EIATTR_SPARSE_MMA_MASK
	.align		4
.L_27:
        /*0018*/ 	.byte	0x03, 0x50
        /*001a*/ 	.short	0x0000


	//----- nvinfo : EIATTR_MAXREG_COUNT
	.align		4
        /*001c*/ 	.byte	0x03, 0x1b
        /*001e*/ 	.short	0x00ff


	//----- nvinfo : EIATTR_MERCURY_ISA_VERSION
	.align		4
        /*0020*/ 	.byte	0x03, 0x5f
        /*0022*/ 	.short	0x0101


	//----- nvinfo : EIATTR_VRC_CTA_INIT_COUNT
	.align		4
        /*0024*/ 	.byte	0x02, 0x4a
	.zero		1
	.zero		1


	//----- nvinfo : EIATTR_EXIT_INSTR_OFFSETS
	.align		4
        /*0028*/ 	.byte	0x04, 0x1c
        /*002a*/ 	.short	(.L_29 - .L_28)


	//   ....[0]....
.L_28:
        /*002c*/ 	.word	0x00000080


	//----- nvinfo : EIATTR_CBANK_PARAM_SIZE
	.align		4
.L_29:
        /*0030*/ 	.byte	0x03, 0x19
        /*0032*/ 	.short	0x0008


	//----- nvinfo : EIATTR_PARAM_CBANK
	.align		4
        /*0034*/ 	.byte	0x04, 0x0a
        /*0036*/ 	.short	(.L_31 - .L_30)
	.align		4
.L_30:
        /*0038*/ 	.word	index@(.nv.constant0._Z7kernel4Pd)
        /*003c*/ 	.short	0x0380
        /*003e*/ 	.short	0x0008


	//----- nvinfo : EIATTR_SW_WAR
	.align		4
.L_31:
        /*0040*/ 	.byte	0x04, 0x36
        /*0042*/ 	.short	(.L_33 - .L_32)
.L_32:
        /*0044*/ 	.word	0x00000008
.L_33:


//--------------------- .nv.info._Z7kernel3Pd     --------------------------
	.section	.nv.info._Z7kernel3Pd,"",@"SHT_CUDA_INFO"
	.sectionflags	@""
	.align	4


	//----- nvinfo : EIATTR_CUDA_API_VERSION
	.align		4
        /*0000*/ 	.byte	0x04, 0x37
        /*0002*/ 	.short	(.L_35 - .L_34)
.L_34:
        /*0004*/ 	.word	0x00000082


	//----- nvinfo : EIATTR_KPARAM_INFO
	.align		4
.L_35:
        /*0008*/ 	.byte	0x04, 0x17
        /*000a*/ 	.short	(.L_37 - .L_36)
.L_36:
        /*000c*/ 	.word	0x00000000
        /*0010*/ 	.short	0x0000
        /*0012*/ 	.short	0x0000
        /*0014*/ 	.byte	0x00, 0xf5, 0x21, 0x00


	//----- nvinfo : EIATTR_SPARSE_MMA_MASK
	.align		4
.L_37:
        /*0018*/ 	.byte	0x03, 0x50
        /*001a*/ 	.short	0x0000


	//----- nvinfo : EIATTR_MAXREG_COUNT
	.align		4
        /*001c*/ 	.byte	0x03, 0x1b
        /*001e*/ 	.short	0x00ff


	//----- nvinfo : EIATTR_MERCURY_ISA_VERSION
	.align		4
        /*0020*/ 	.byte	0x03, 0x5f
        /*0022*/ 	.short	0x0101


	//----- nvinfo : EIATTR_VRC_CTA_INIT_COUNT
	.align		4
        /*0024*/ 	.byte	0x02, 0x4a
	.zero		1
	.zero		1


	//----- nvinfo : EIATTR_EXIT_INSTR_OFFSETS
	.align		4
        /*0028*/ 	.byte	0x04, 0x1c
        /*002a*/ 	.short	(.L_39 - .L_38)


	//   ....[0]....
.L_38:
        /*002c*/ 	.word	0x00000080


	//----- nvinfo : EIATTR_CBANK_PARAM_SIZE
	.align		4
.L_39:
        /*0030*/ 	.byte	0x03, 0x19
        /*0032*/ 	.short	0x0008


	//----- nvinfo : EIATTR_PARAM_CBANK
	.align		4
        /*0034*/ 	.byte	0x04, 0x0a
        /*0036*/ 	.short	(.L_41 - .L_40)
	.align		4
.L_40:
        /*0038*/ 	.word	index@(.nv.constant0._Z7kernel3Pd)
        /*003c*/ 	.short	0x0380
        /*003e*/ 	.short	0x0008


	//----- nvinfo : EIATTR_SW_WAR
	.align		4
.L_41:
        /*0040*/ 	.byte	0x04, 0x36
        /*0042*/ 	.short	(.L_43 - .L_42)
.L_42:
        /*0044*/ 	.word	0x00000008
.L_43:


//--------------------- .nv.info._Z7kernel2Pd     --------------------------
	.section	.nv.info._Z7kernel2Pd,"",@"SHT_CUDA_INFO"
	.sectionflags	@""
	.align	4


	//----- nvinfo : EIATTR_CUDA_API_VERSION
	.align		4
        /*0000*/ 	.byte	0x04, 0x37
        /*0002*/ 	.short	(.L_45 - .L_44)
.L_44:
        /*0004*/ 	.word	0x00000082


	//----- nvinfo : EIATTR_KPARAM_INFO
	.align		4
.L_45:
        /*0008*/ 	.byte	0x04, 0x17
        /*000a*/ 	.short	(.L_47 - .L_46)
.L_46:
        /*000c*/ 	.word	0x00000000
        /*0010*/ 	.short	0x0000
        /*0012*/ 	.short	0x0000
        /*0014*/ 	.byte	0x00, 0xf5, 0x21, 0x00


	//----- nvinfo : EIATTR_SPARSE_MMA_MASK
	.align		4
.L_47:
        /*0018*/ 	.byte	0x03, 0x50
        /*001a*/ 	.short	0x0000


	//----- nvinfo : EIATTR_MAXREG_COUNT
	.align		4
        /*001c*/ 	.byte	0x03, 0x1b
        /*001e*/ 	.short	0x00ff


	//----- nvinfo : EIATTR_MERCURY_ISA_VERSION
	.align		4
        /*0020*/ 	.byte	0x03, 0x5f
        /*0022*/ 	.short	0x0101


	//----- nvinfo : EIATTR_VRC_CTA_INIT_COUNT
	.align		4
        /*0024*/ 	.byte	0x02, 0x4a
	.zero		1
	.zero		1


	//----- nvinfo : EIATTR_EXIT_INSTR_OFFSETS
	.align		4
        /*0028*/ 	.byte	0x04, 0x1c
        /*002a*/ 	.short	(.L_49 - .L_48)


	//   ....[0]....
.L_48:
        /*002c*/ 	.word	0x000000b0


	//----- nvinfo : EIATTR_CBANK_PARAM_SIZE
	.align		4
.L_49:
        /*0030*/ 	.byte	0x03, 0x19
        /*0032*/ 	.short	0x0008


	//----- nvinfo : EIATTR_PARAM_CBANK
	.align		4
        /*0034*/ 	.byte	0x04, 0x0a
        /*0036*/ 	.short	(.L_51 - .L_50)
	.align		4
.L_50:
        /*0038*/ 	.word	index@(.nv.constant0._Z7kernel2Pd)
        /*003c*/ 	.short	0x0380
        /*003e*/ 	.short	0x0008


	//----- nvinfo : EIATTR_SW_WAR
	.align		4
.L_51:
        /*0040*/ 	.byte	0x04, 0x36
        /*0042*/ 	.short	(.L_53 - .L_52)
.L_52:
        /*0044*/ 	.word	0x00000008
.L_53:


//--------------------- .nv.info._Z7kernel1Pd     --------------------------
	.section	.nv.info._Z7kernel1Pd,"",@"SHT_CUDA_INFO"
	.sectionflags	@""
	.align	4


	//----- nvinfo : EIATTR_CUDA_API_VERSION
	.align		4
        /*0000*/ 	.byte	0x04, 0x37
        /*0002*/ 	.short	(.L_55 - .L_54)
.L_54:
        /*0004*/ 	.word	0x00000082


	//----- nvinfo : EIATTR_KPARAM_INFO
	.align		4
.L_55:
        /*0008*/ 	.byte	0x04, 0x17
        /*000a*/ 	.short	(.L_57 - .L_56)
.L_56:
        /*000c*/ 	.word	0x00000000
        /*0010*/ 	.short	0x0000
        /*0012*/ 	.short	0x0000
        /*0014*/ 	.byte	0x00, 0xf5, 0x21, 0x00


	//----- nvinfo : EIATTR_SPARSE_MMA_MASK
	.align		4
.L_57:
        /*0018*/ 	.byte	0x03, 0x50
        /*001a*/ 	.short	0x0000


	//----- nvinfo : EIATTR_MAXREG_COUNT
	.align		4
        /*001c*/ 	.byte	0x03, 0x1b
        /*001e*/ 	.short	0x00ff


	//----- nvinfo : EIATTR_MERCURY_ISA_VERSION
	.align		4
        /*0020*/ 	.byte	0x03, 0x5f
        /*0022*/ 	.short	0x0101


	//----- nvinfo : EIATTR_VRC_CTA_INIT_COUNT
	.align		4
        /*0024*/ 	.byte	0x02, 0x4a
	.zero		1
	.zero		1


	//----- nvinfo : EIATTR_EXIT_INSTR_OFFSETS
	.align		4
        /*0028*/ 	.byte	0x04, 0x1c
        /*002a*/ 	.short	(.L_59 - .L_58)


	//   ....[0]....
.L_58:
        /*002c*/ 	.word	0x00000080


	//----- nvinfo : EIATTR_CBANK_PARAM_SIZE
	.align		4
.L_59:
        /*0030*/ 	.byte	0x03, 0x19
        /*0032*/ 	.short	0x0008


	//----- nvinfo : EIATTR_PARAM_CBANK
	.align		4
        /*0034*/ 	.byte	0x04, 0x0a
        /*0036*/ 	.short	(.L_61 - .L_60)
	.align		4
.L_60:
        /*0038*/ 	.word	index@(.nv.constant0._Z7kernel1Pd)
        /*003c*/ 	.short	0x0380
        /*003e*/ 	.short	0x0008


	//----- nvinfo : EIATTR_SW_WAR
	.align		4
.L_61:
        /*0040*/ 	.byte	0x04, 0x36
        /*0042*/ 	.short	(.L_63 - .L_62)
.L_62:
        /*0044*/ 	.word	0x00000008
.L_63:


//--------------------- .nv.callgraph             --------------------------
	.section	.nv.callgraph,"",@"SHT_CUDA_CALLGRAPH"
	.align	4
	.sectionentsize	8
	.align		4
        /*0000*/ 	.word	0x00000000
	.align		4
        /*0004*/ 	.word	0xffffffff
	.align		4
        /*0008*/ 	.word	0x00000000
	.align		4
        /*000c*/ 	.word	0xfffffffe
	.align		4
        /*0010*/ 	.word	0x00000000
	.align		4
        /*0014*/ 	.word	0xfffffffd
	.align		4
        /*0018*/ 	.word	0x00000000
	.align		4
        /*001c*/ 	.word	0xfffffffc


//--------------------- .text._Z7kernel4Pd        --------------------------
	.section	.text._Z7kernel4Pd,"ax",@progbits
	.align	128
        .global         _Z7kernel4Pd
        .type           _Z7kernel4Pd,@function
        .size           _Z7kernel4Pd,(.L_x_4 - _Z7kernel4Pd)
        .other          _Z7kernel4Pd,@"STO_CUDA_ENTRY STV_DEFAULT"
_Z7kernel4Pd:
.text._Z7kernel4Pd:
[----:B------:R-:W-:Y:S01]  /*0000*/  LDC R1, c[0x0][0x37c] ;  /* 0x0000df00ff017b82 */ /* 0x000fe20000000800 */
[----:B------:R-:W0:Y:S07]  /*0010*/  S2R R7, SR_TID.X ;  /* 0x0000000000077919 */ /* 0x000e2e0000002100 */
[----:B------:R-:W0:Y:S01]  /*0020*/  LDC.64 R2, c[0x0][0x380] ;  /* 0x0000e000ff027b82 */ /* 0x000e220000000a00 */
[----:B------:R-:W1:Y:S01]  /*0030*/  LDCU.64 UR4, c[0x0][0x358] ;  /* 0x00006b00ff0477ac */ /* 0x000e620008000a00 */
[----:B------:R-:W-:Y:S01]  /*0040*/  HFMA2 R4, -RZ, RZ, 56352, 7.6796875 ;  /* 0x7ae147aeff047431 */ /* 0x000fe200000001ff */
[----:B------:R-:W-:Y:S01]  /*0050*/  MOV R5, 0x3ff3ae14 ;  /* 0x3ff3ae1400057802 */ /* 0x000fe20000000f00 */
[----:B0-----:R-:W-:-:S05]  /*0060*/  IMAD.WIDE.U32 R2, R7, 0x8, R2 ;  /* 0x0000000807027825 */ /* 0x001fca00078e0002 */
[----:B-1----:R-:W-:Y:S01]  /*0070*/  STG.E.64 desc[UR4][R2.64], R4 ;  /* 0x0000000402007986 */ /* 0x002fe2000c101b04 */
[----:B------:R-:W-:Y:S05]  /*0080*/  EXIT ;  /* 0x000000000000794d */ /* 0x000fea0003800000 */
.L_x_0:
[----:B------:R-:W-:-:S00]  /*0090*/  BRA `(.L_x_0) ;  /* 0xfffffffc00fc7947 */ /* 0x000fc0000383ffff */
[----:B------:R-:W-:-:S00]  /*00a0*/  NOP ;  /* 0x0000000000007918 */ /* 0x000fc00000000000 */
        /* <DEDUP_REMOVED lines=13> */
.L_x_4:


//--------------------- .text._Z7kernel3Pd        --------------------------
	.section	.text._Z7kernel3Pd,"ax",@progbits
	.align	128
        .global         _Z7kernel3Pd
        .type           _Z7kernel3Pd,@function
        .size           _Z7kernel3Pd,(.L_x_5 - _Z7kernel3Pd)
        .other          _Z7kernel3Pd,@"STO_CUDA_ENTRY STV_DEFAULT"
_Z7kernel3Pd:
.text._Z7kernel3Pd:
        /* <DEDUP_REMOVED lines=9> */
.L_x_1:
        /* <DEDUP_REMOVED lines=15> */
.L_x_5:


//--------------------- .text._Z7kernel2Pd        --------------------------
	.section	.text._Z7kernel2Pd,"ax",@progbits
	.align	128
        .global         _Z7kernel2Pd
        .type           _Z7kernel2Pd,@function
        .size           _Z7kernel2Pd,(.L_x_6 - _Z7kernel2Pd)
        .other          _Z7kernel2Pd,@"STO_CUDA_ENTRY STV_DEFAULT"
_Z7kernel2Pd:
.text._Z7kernel2Pd:
[----:B------:R-:W-:Y:S01]  /*0000*/  LDC R1, c[0x0][0x37c] ;  /* 0x0000df00ff017b82 */ /* 0x000fe20000000800 */
[----:B------:R-:W0:Y:S07]  /*0010*/  S2R R0, SR_TID.X ;  /* 0x0000000000007919 */ /* 0x000e2e0000002100 */
[----:B------:R-:W0:Y:S01]  /*0020*/  S2UR UR6, SR_CTAID.X ;  /* 0x00000000000679c3 */ /* 0x000e220000002500 */
[----:B------:R-:W1:Y:S01]  /*0030*/  LDCU.64 UR4, c[0x0][0x358] ;  /* 0x00006b00ff0477ac */ /* 0x000e620008000a00 */
[----:B------:R-:W-:Y:S01]  /*0040*/  HFMA2 R4, -RZ, RZ, 56352, 7.6796875 ;  /* 0x7ae147aeff047431 */ /* 0x000fe200000001ff */
[----:B------:R-:W-:-:S05]  /*0050*/  MOV R5, 0x3ff3ae14 ;  /* 0x3ff3ae1400057802 */ /* 0x000fca0000000f00 */
[----:B------:R-:W0:Y:S08]  /*0060*/  LDC R7, c[0x0][0x360] ;  /* 0x0000d800ff077b82 */ /* 0x000e300000000800 */
[----:B------:R-:W2:Y:S01]  /*0070*/  LDC.64 R2, c[0x0][0x380] ;  /* 0x0000e000ff027b82 */ /* 0x000ea20000000a00 */
[----:B0-----:R-:W-:-:S04]  /*0080*/  IMAD R7, R7, UR6, R0 ;  /* 0x0000000607077c24 */ /* 0x001fc8000f8e0200 */
[----:B--2---:R-:W-:-:S05]  /*0090*/  IMAD.WIDE R2, R7, 0x8, R2 ;  /* 0x0000000807027825 */ /* 0x004fca00078e0202 */
[----:B-1----:R-:W-:Y:S01]  /*00a0*/  STG.E.64 desc[UR4][R2.64], R4 ;  /* 0x0000000402007986 */ /* 0x002fe2000c101b04 */
[----:B------:R-:W-:Y:S05]  /*00b0*/  EXIT ;  /* 0x000000000000794d */ /* 0x000fea0003800000 */
.L_x_2:
        /* <DEDUP_REMOVED lines=12> */
.L_x_6:


//--------------------- .text._Z7kernel1Pd        --------------------------
	.section	.text._Z7kernel1Pd,"ax",@progbits
	.align	128
        .global         _Z7kernel1Pd
        .type           _Z7kernel1Pd,@function
        .size           _Z7kernel1Pd,(.L_x_7 - _Z7kernel1Pd)
        .other          _Z7kernel1Pd,@"STO_CUDA_ENTRY STV_DEFAULT"
_Z7kernel1Pd:
.text._Z7kernel1Pd:
        /* <DEDUP_REMOVED lines=9> */
.L_x_3:
        /* <DEDUP_REMOVED lines=15> */
.L_x_7:


//--------------------- .nv.shared.reserved.0     --------------------------
	.section	.nv.shared.reserved.0,"aw",@nobits
	.weak		__nv_reservedSMEM_offset_0_alias
	.size		__nv_reservedSMEM_offset_0_alias, 0, 64
	.other		__nv_reservedSMEM_offset_0_alias,@"STO_CUDA_RESERVED_SHARED STV_DEFAULT"
__nv_reservedSMEM_offset_0_alias:
	.zero		0
	.zero		64


//--------------------- .nv.constant0._Z7kernel4Pd --------------------------
	.section	.nv.constant0._Z7kernel4Pd,"a",@progbits
	.sectionflags	@""
	.align	4
.nv.constant0._Z7kernel4Pd:
	.zero		904


//--------------------- .nv.constant0._Z7kernel3Pd --------------------------
	.section	.nv.constant0._Z7kernel3Pd,"a",@progbits
	.sectionflags	@""
	.align	4
.nv.constant0._Z7kernel3Pd:
	.zero		904


//--------------------- .nv.constant0._Z7kernel2Pd --------------------------
	.section	.nv.constant0._Z7kernel2Pd,"a",@progbits
	.sectionflags	@""
	.align	4
.nv.constant0._Z7kernel2Pd:
	.zero		904


//--------------------- .nv.constant0._Z7kernel1Pd --------------------------
	.section	.nv.constant0._Z7kernel1Pd,"a",@progbits
	.sectionflags	@""
	.align	4
.nv.constant0._Z7kernel1Pd:
	.zero		904


//--------------------- SYMBOLS --------------------------

	.type		.nv.reservedSmem.offset0,@object
	.size		.nv.reservedSmem.offset0,0x4
